	.headerflags	@"EF_CUDA_TEXMODE_UNIFIED EF_CUDA_64BIT_ADDRESS EF_CUDA_ACCELERATORS EF_CUDA_SM90 EF_CUDA_VIRTUAL_SM(EF_CUDA_SM90)"
	.elftype	@"ET_EXEC"


//--------------------- .nv.info                  --------------------------
	.section	.nv.info,"",@"SHT_CUDA_INFO"
	.align	4


	//----- nvinfo : EIATTR_REGCOUNT
	.align		4
        /*0000*/ 	.byte	0x04, 0x2f
        /*0002*/ 	.short	(.L_1 - .L_0)
	.align		4
.L_0:
        /*0004*/ 	.word	index@(triton_poi_fused_cat_28)
        /*0008*/ 	.word	0x0000001c


	//----- nvinfo : EIATTR_MIN_STACK_SIZE
	.align		4
.L_1:
        /*000c*/ 	.byte	0x04, 0x12
        /*000e*/ 	.short	(.L_3 - .L_2)
	.align		4
.L_2:
        /*0010*/ 	.word	index@(triton_poi_fused_cat_28)
        /*0014*/ 	.word	0x00000000


	//----- nvinfo : EIATTR_FRAME_SIZE
	.align		4
.L_3:
        /*0018*/ 	.byte	0x04, 0x11
        /*001a*/ 	.short	(.L_5 - .L_4)
	.align		4
.L_4:
        /*001c*/ 	.word	index@(triton_poi_fused_cat_28)
        /*0020*/ 	.word	0x00000000


	//----- nvinfo : EIATTR_MIN_STACK_SIZE
	.align		4
.L_5:
        /*0024*/ 	.byte	0x04, 0x12
        /*0026*/ 	.short	(.L_7 - .L_6)
	.align		4
.L_6:
        /*0028*/ 	.word	index@(triton_poi_fused_cat_28)
        /*002c*/ 	.word	0x00000000
.L_7:


//--------------------- .nv.info.triton_poi_fused_cat_28 --------------------------
	.section	.nv.info.triton_poi_fused_cat_28,"",@"SHT_CUDA_INFO"
	.sectionflags	@""
	.align	4


	//----- nvinfo : EIATTR_CUDA_API_VERSION
	.align		4
        /*0000*/ 	.byte	0x04, 0x37
        /*0002*/ 	.short	(.L_9 - .L_8)
.L_8:
        /*0004*/ 	.word	0x0000007c


	//----- nvinfo : EIATTR_KPARAM_INFO
	.align		4
.L_9:
        /*0008*/ 	.byte	0x04, 0x17
        /*000a*/ 	.short	(.L_11 - .L_10)
.L_10:
        /*000c*/ 	.word	0x00000000
        /*0010*/ 	.short	0x0005
        /*0012*/ 	.short	0x0028
        /*0014*/ 	.byte	0x00, 0xf0, 0x11, 0x00


	//----- nvinfo : EIATTR_KPARAM_INFO
	.align		4
.L_11:
        /*0018*/ 	.byte	0x04, 0x17
        /*001a*/ 	.short	(.L_13 - .L_12)
.L_12:
        /*001c*/ 	.word	0x00000000
        /*0020*/ 	.short	0x0004
        /*0022*/ 	.short	0x0020
        /*0024*/ 	.byte	0x00, 0xf4, 0x21, 0x00


	//----- nvinfo : EIATTR_KPARAM_INFO
	.align		4
.L_13:
        /*0028*/ 	.byte	0x04, 0x17
        /*002a*/ 	.short	(.L_15 - .L_14)
.L_14:
        /*002c*/ 	.word	0x00000000
        /*0030*/ 	.short	0x0003
        /*0032*/ 	.short	0x0018
        /*0034*/ 	.byte	0x00, 0xf4, 0x21, 0x00


	//----- nvinfo : EIATTR_KPARAM_INFO
	.align		4
.L_15:
        /*0038*/ 	.byte	0x04, 0x17
        /*003a*/ 	.short	(.L_17 - .L_16)
.L_16:
        /*003c*/ 	.word	0x00000000
        /*0040*/ 	.short	0x0002
        /*0042*/ 	.short	0x0010
        /*0044*/ 	.byte	0x00, 0xf4, 0x21, 0x00


	//----- nvinfo : EIATTR_KPARAM_INFO
	.align		4
.L_17:
        /*0048*/ 	.byte	0x04, 0x17
        /*004a*/ 	.short	(.L_19 - .L_18)
.L_18:
        /*004c*/ 	.word	0x00000000
        /*0050*/ 	.short	0x0001
        /*0052*/ 	.short	0x0008
        /*0054*/ 	.byte	0x00, 0xf4, 0x21, 0x00


	//----- nvinfo : EIATTR_KPARAM_INFO
	.align		4
.L_19:
        /*0058*/ 	.byte	0x04, 0x17
        /*005a*/ 	.short	(.L_21 - .L_20)
.L_20:
        /*005c*/ 	.word	0x00000000
        /*0060*/ 	.short	0x0000
        /*0062*/ 	.short	0x0000
        /*0064*/ 	.byte	0x00, 0xf4, 0x21, 0x00


	//----- nvinfo : EIATTR_SPARSE_MMA_MASK
	.align		4
.L_21:
        /*0068*/ 	.byte	0x03, 0x50
        /*006a*/ 	.short	0x0000


	//----- nvinfo : EIATTR_MAXREG_COUNT
	.align		4
        /*006c*/ 	.byte	0x03, 0x1b
        /*006e*/ 	.short	0x00ff


	//----- nvinfo : EIATTR_EXIT_INSTR_OFFSETS
	.align		4
        /*0070*/ 	.byte	0x04, 0x1c
        /*0072*/ 	.short	(.L_23 - .L_22)


	//   ....[0]....
.L_22:
        /*0074*/ 	.word	0x000005c0


	//   ....[1]....
        /*0078*/ 	.word	0x000005e0


	//----- nvinfo : EIATTR_REQNTID
	.align		4
.L_23:
        /*007c*/ 	.byte	0x04, 0x10
        /*007e*/ 	.short	(.L_25 - .L_24)
.L_24:
        /*0080*/ 	.word	0x00000080
        /*0084*/ 	.word	0x00000001
        /*0088*/ 	.word	0x00000001


	//----- nvinfo : EIATTR_CBANK_PARAM_SIZE
	.align		4
.L_25:
        /*008c*/ 	.byte	0x03, 0x19
        /*008e*/ 	.short	0x002c


	//----- nvinfo : EIATTR_PARAM_CBANK
	.align		4
        /*0090*/ 	.byte	0x04, 0x0a
        /*0092*/ 	.short	(.L_27 - .L_26)
	.align		4
.L_26:
        /*0094*/ 	.word	index@(.nv.constant0.triton_poi_fused_cat_28)
        /*0098*/ 	.short	0x0210
        /*009a*/ 	.short	0x002c


	//----- nvinfo : EIATTR_SW_WAR
	.align		4
.L_27:
        /*009c*/ 	.byte	0x04, 0x36
        /*009e*/ 	.short	(.L_29 - .L_28)
.L_28:
        /*00a0*/ 	.word	0x00000008
.L_29:


//--------------------- .nv.callgraph             --------------------------
	.section	.nv.callgraph,"",@"SHT_CUDA_CALLGRAPH"
	.align	4
	.sectionentsize	8
	.align		4
        /*0000*/ 	.word	0x00000000
	.align		4
        /*0004*/ 	.word	0xffffffff
	.align		4
        /*0008*/ 	.word	0x00000000
	.align		4
        /*000c*/ 	.word	0xfffffffe
	.align		4
        /*0010*/ 	.word	0x00000000
	.align		4
        /*0014*/ 	.word	0xfffffffd
	.align		4
        /*0018*/ 	.word	0x00000000
	.align		4
        /*001c*/ 	.word	0xfffffffc


//--------------------- .text.triton_poi_fused_cat_28 --------------------------
	.section	.text.triton_poi_fused_cat_28,"ax",@progbits
	.align	128
        .global         triton_poi_fused_cat_28
        .type           triton_poi_fused_cat_28,@function
        .size           triton_poi_fused_cat_28,(.L_x_1 - triton_poi_fused_cat_28)
        .other          triton_poi_fused_cat_28,@"STO_CUDA_ENTRY STV_DEFAULT"
triton_poi_fused_cat_28:
.text.triton_poi_fused_cat_28:
[----:B------:R-:W0:Y:S02]  /*0000*/  LDC R1, c[0x0][0x28] ;  /* 0x00000a00ff017b82 */ /* 0x000e240000000800 */
[----:B------:R-:W1:Y:S01]  /*0010*/  S2R R0, SR_TID.X ;  /* 0x0000000000007919 */ /* 0x000e620000002100 */
[----:B------:R-:W2:Y:S01]  /*0020*/  LDC.64 R12, c[0x0][0x210] ;  /* 0x00008400ff0c7b82 */ /* 0x000ea20000000a00 */
[----:B------:R-:W-:Y:S01]  /*0030*/  ULDC.64 UR4, c[0x0][0x220] ;  /* 0x0000880000047ab9 */ /* 0x000fe20000000a00 */
[----:B------:R-:W3:Y:S06]  /*0040*/  S2R R3, SR_CTAID.X ;  /* 0x0000000000037919 */ /* 0x000eec0000002500 */
[----:B------:R-:W4:Y:S01]  /*0050*/  LDC.64 R8, c[0x0][0x218] ;  /* 0x00008600ff087b82 */ /* 0x000f220000000a00 */
[----:B-1----:R-:W-:-:S05]  /*0060*/  IMAD.SHL.U32 R0, R0, 0x2, RZ ;  /* 0x0000000200007824 */ /* 0x002fca00078e00ff */
[----:B------:R-:W-:-:S05]  /*0070*/  LOP3.LUT R0, R0, 0xfe, RZ, 0xc0, !PT ;  /* 0x000000fe00007812 */ /* 0x000fca00078ec0ff */
[----:B---3--:R-:W-:-:S04]  /*0080*/  IMAD R0, R3, 0x100, R0 ;  /* 0x0000010003007824 */ /* 0x008fc800078e0200 */
[C---:B------:R-:W-:Y:S01]  /*0090*/  VIADD R2, R0.reuse, 0x1 ;  /* 0x0000000100027836 */ /* 0x040fe20000000000 */
[C---:B------:R-:W-:Y:S01]  /*00a0*/  ISETP.GE.AND P0, PT, R0.reuse, 0x4800, PT ;  /* 0x000048000000780c */ /* 0x040fe20003f06270 */
[----:B------:R-:W-:-:S04]  /*00b0*/  IMAD.HI R3, R0, 0x38e38e39, RZ ;  /* 0x38e38e3900037827 */ /* 0x000fc800078e02ff */
[----:B------:R-:W-:Y:S01]  /*00c0*/  IMAD.HI R5, R2, 0x38e38e39, RZ ;  /* 0x38e38e3902057827 */ /* 0x000fe200078e02ff */
[----:B------:R-:W-:-:S04]  /*00d0*/  SHF.R.U32.HI R4, RZ, 0x1f, R3 ;  /* 0x0000001fff047819 */ /* 0x000fc80000011603 */
[----:B------:R-:W-:Y:S02]  /*00e0*/  SHF.R.S32.HI R6, RZ, 0x1, R5 ;  /* 0x00000001ff067819 */ /* 0x000fe40000011405 */
[----:B------:R-:W-:Y:S02]  /*00f0*/  LEA.HI.SX32 R15, R3, R4, 0x1f ;  /* 0x00000004030f7211 */ /* 0x000fe400078ffaff */
[----:B------:R-:W-:Y:S02]  /*0100*/  LEA.HI R5, R5, R6, RZ, 0x1 ;  /* 0x0000000605057211 */ /* 0x000fe400078f08ff */
[----:B------:R-:W-:Y:S02]  /*0110*/  LEA.HI.SX32 R3, R3, R4, 0x16 ;  /* 0x0000000403037211 */ /* 0x000fe400078fb2ff */
[----:B------:R-:W-:Y:S01]  /*0120*/  SHF.R.S32.HI R6, RZ, 0x1f, R5 ;  /* 0x0000001fff067819 */ /* 0x000fe20000011405 */
[----:B------:R-:W-:Y:S01]  /*0130*/  IMAD R2, R5, -0x9, R2 ;  /* 0xfffffff705027824 */ /* 0x000fe200078e0202 */
[----:B------:R-:W-:Y:S01]  /*0140*/  SHF.R.S32.HI R4, RZ, 0x1f, R15 ;  /* 0x0000001fff047819 */ /* 0x000fe2000001140f */
[----:B------:R-:W-:Y:S01]  /*0150*/  IMAD R7, R3, 0x900, RZ ;  /* 0x0000090003077824 */ /* 0x000fe200078e02ff */
[----:B------:R-:W-:Y:S01]  /*0160*/  LEA.HI R6, R6, R5, RZ, 0x9 ;  /* 0x0000000506067211 */ /* 0x000fe200078f48ff */
[----:B------:R-:W-:Y:S01]  /*0170*/  IMAD R3, R15, -0x9, R0 ;  /* 0xfffffff70f037824 */ /* 0x000fe200078e0200 */
[----:B------:R-:W-:Y:S01]  /*0180*/  LEA.HI R4, R4, R15, RZ, 0x9 ;  /* 0x0000000f04047211 */ /* 0x000fe200078f48ff */
[--C-:B------:R-:W-:Y:S01]  /*0190*/  IMAD R14, R2, 0x100, R7.reuse ;  /* 0x00000100020e7824 */ /* 0x100fe200078e0207 */
[----:B------:R-:W-:Y:S01]  /*01a0*/  LOP3.LUT R6, R6, 0xfffffe00, RZ, 0xc0, !PT ;  /* 0xfffffe0006067812 */ /* 0x000fe200078ec0ff */
[----:B------:R-:W-:Y:S01]  /*01b0*/  IMAD R10, R3, 0x100, R7 ;  /* 0x00000100030a7824 */ /* 0x000fe200078e0207 */
[----:B------:R-:W-:-:S02]  /*01c0*/  LOP3.LUT R4, R4, 0xfffffe00, RZ, 0xc0, !PT ;  /* 0xfffffe0004047812 */ /* 0x000fc400078ec0ff */
[----:B------:R-:W-:Y:S01]  /*01d0*/  SHF.R.S32.HI R16, RZ, 0x1f, R14 ;  /* 0x0000001fff107819 */ /* 0x000fe2000001140e */
[----:B------:R-:W-:Y:S01]  /*01e0*/  IMAD.IADD R11, R5, 0x1, -R6 ;  /* 0x00000001050b7824 */ /* 0x000fe200078e0a06 */
[----:B------:R-:W-:Y:S01]  /*01f0*/  SHF.R.S32.HI R2, RZ, 0x1f, R10 ;  /* 0x0000001fff027819 */ /* 0x000fe2000001140a */
[----:B------:R-:W1:Y:S01]  /*0200*/  LDC.64 R6, c[0x0][0x228] ;  /* 0x00008a00ff067b82 */ /* 0x000e620000000a00 */
[----:B------:R-:W-:Y:S02]  /*0210*/  IMAD.IADD R15, R15, 0x1, -R4 ;  /* 0x000000010f0f7824 */ /* 0x000fe400078e0a04 */
[----:B------:R-:W-:Y:S01]  /*0220*/  IADD3 R3, P4, R11, R14, RZ ;  /* 0x0000000e0b037210 */ /* 0x000fe20007f9e0ff */
[C---:B------:R-:W-:Y:S01]  /*0230*/  IMAD.IADD R23, R11.reuse, 0x1, R14 ;  /* 0x000000010b177824 */ /* 0x040fe200078e020e */
[----:B------:R-:W-:Y:S01]  /*0240*/  ISETP.LT.AND P5, PT, R11, 0x100, !P0 ;  /* 0x000001000b00780c */ /* 0x000fe200047a1270 */
[----:B------:R-:W-:Y:S01]  /*0250*/  IMAD.IADD R17, R15, 0x1, R10 ;  /* 0x000000010f117824 */ /* 0x000fe200078e020a */
[----:B------:R-:W-:Y:S01]  /*0260*/  IADD3 R5, P2, R15, R10, RZ ;  /* 0x0000000a0f057210 */ /* 0x000fe20007f5e0ff */
[----:B--2---:R-:W-:Y:S01]  /*0270*/  IMAD.WIDE R22, R23, 0x4, R12 ;  /* 0x0000000417167825 */ /* 0x004fe200078e020c */
[----:B------:R-:W-:-:S02]  /*0280*/  LEA.HI.X.SX32 R16, R11, R16, 0x1, P4 ;  /* 0x000000100b107211 */ /* 0x000fc400020f0eff */
[C---:B------:R-:W-:Y:S01]  /*0290*/  LEA.HI.X.SX32 R10, R15.reuse, R2, 0x1, P2 ;  /* 0x000000020f0a7211 */ /* 0x040fe200010f0eff */
[C---:B----4-:R-:W-:Y:S01]  /*02a0*/  IMAD.WIDE R24, R15.reuse, 0x4, R8 ;  /* 0x000000040f187825 */ /* 0x050fe200078e0208 */
[----:B------:R-:W-:Y:S02]  /*02b0*/  ISETP.GE.AND P3, PT, R15, 0x100, PT ;  /* 0x000001000f00780c */ /* 0x000fe40003f66270 */
[----:B------:R-:W-:Y:S02]  /*02c0*/  LEA R4, P2, R5, UR4, 0x2 ;  /* 0x0000000405047c11 */ /* 0x000fe4000f8410ff */
[----:B------:R-:W-:Y:S02]  /*02d0*/  LEA R2, P4, R3, UR4, 0x2 ;  /* 0x0000000403027c11 */ /* 0x000fe4000f8810ff */
[----:B------:R-:W-:Y:S02]  /*02e0*/  ISETP.LT.AND P1, PT, R0, 0x4800, !P3 ;  /* 0x000048000000780c */ /* 0x000fe40005f21270 */
[----:B------:R-:W-:Y:S01]  /*02f0*/  LEA.HI.X R5, R5, UR5, R10, 0x2, P2 ;  /* 0x0000000505057c11 */ /* 0x000fe200090f140a */
[----:B------:R-:W-:Y:S01]  /*0300*/  IMAD.MOV.U32 R10, RZ, RZ, RZ ;  /* 0x000000ffff0a7224 */ /* 0x000fe200078e00ff */
[----:B------:R-:W-:Y:S01]  /*0310*/  LEA.HI.X R3, R3, UR5, R16, 0x2, P4 ;  /* 0x0000000503037c11 */ /* 0x000fe2000a0f1410 */
[----:B------:R-:W-:Y:S01]  /*0320*/  ULDC.64 UR4, c[0x0][0x208] ;  /* 0x0000820000047ab9 */ /* 0x000fe20000000a00 */
[----:B------:R-:W-:Y:S01]  /*0330*/  ISETP.GT.AND P6, PT, R15, 0xff, !P0 ;  /* 0x000000ff0f00780c */ /* 0x000fe200047c4270 */
[----:B------:R-:W-:Y:S01]  /*0340*/  IMAD.WIDE R16, R17, 0x4, R12 ;  /* 0x0000000411107825 */ /* 0x000fe200078e020c */
[----:B------:R-:W-:-:S02]  /*0350*/  ISETP.GT.AND P4, PT, R11, 0xff, !P0 ;  /* 0x000000ff0b00780c */ /* 0x000fc40004784270 */
[----:B------:R-:W-:Y:S01]  /*0360*/  CS2R R12, SRZ ;  /* 0x00000000000c7805 */ /* 0x000fe2000001ff00 */
[----:B------:R2:W3:Y:S01]  /*0370*/  @P5 LDG.E.EL R10, desc[UR4][R22.64] ;  /* 0x00000004160a5981 */ /* 0x0004e2000c2e1900 */
[----:B------:R-:W-:Y:S01]  /*0380*/  CS2R R18, SRZ ;  /* 0x0000000000127805 */ /* 0x000fe2000001ff00 */
[----:B------:R-:W-:Y:S01]  /*0390*/  IMAD.WIDE R8, R11, 0x4, R8 ;  /* 0x000000040b087825 */ /* 0x000fe200078e0208 */
[----:B------:R-:W-:Y:S02]  /*03a0*/  CS2R R20, SRZ ;  /* 0x0000000000147805 */ /* 0x000fe4000001ff00 */
[----:B------:R4:W5:Y:S01]  /*03b0*/  @P1 LDG.E.EL R12, desc[UR4][R16.64] ;  /* 0x00000004100c1981 */ /* 0x000962000c2e1900 */
[----:B-1----:R-:W-:-:S03]  /*03c0*/  IMAD.WIDE R14, R15, 0x4, R6 ;  /* 0x000000040f0e7825 */ /* 0x002fc600078e0206 */
[----:B------:R-:W5:Y:S01]  /*03d0*/  @P1 LDG.E.EL R13, desc[UR4][R24.64] ;  /* 0x00000004180d1981 */ /* 0x000f62000c2e1900 */
[----:B--2---:R-:W-:Y:S02]  /*03e0*/  IMAD.MOV.U32 R22, RZ, RZ, RZ ;  /* 0x000000ffff167224 */ /* 0x004fe400078e00ff */
[C---:B------:R-:W-:Y:S01]  /*03f0*/  IMAD.WIDE R6, R11.reuse, 0x4, R6 ;  /* 0x000000040b067825 */ /* 0x040fe200078e0206 */
[----:B------:R-:W2:Y:S01]  /*0400*/  @P5 LDG.E.EL R18, desc[UR4][R8.64] ;  /* 0x0000000408125981 */ /* 0x000ea2000c2e1900 */
[----:B----4-:R-:W1:Y:S03]  /*0410*/  LDC.64 R16, c[0x0][0x230] ;  /* 0x00008c00ff107b82 */ /* 0x010e660000000a00 */
[----:B------:R-:W4:Y:S04]  /*0420*/  @P6 LDG.E.EL R19, desc[UR4][R14.64+-0x400] ;  /* 0xfffc00040e136981 */ /* 0x000f28000c2e1900 */
[----:B------:R4:W4:Y:S04]  /*0430*/  @P4 LDG.E.EL R20, desc[UR4][R6.64+-0x400] ;  /* 0xfffc000406144981 */ /* 0x000928000c2e1900 */
[----:B------:R-:W4:Y:S04]  /*0440*/  @P6 LDG.E.EL R21, desc[UR4][R4.64+-0x400] ;  /* 0xfffc000404156981 */ /* 0x000f28000c2e1900 */
[----:B------:R-:W4:Y:S01]  /*0450*/  @P4 LDG.E.EL R22, desc[UR4][R2.64+-0x400] ;  /* 0xfffc000402164981 */ /* 0x000f22000c2e1900 */
[----:B------:R-:W-:Y:S01]  /*0460*/  ISETP.GE.AND P2, PT, R11, 0x100, PT ;  /* 0x000001000b00780c */ /* 0x000fe20003f46270 */
[----:B-1----:R-:W-:Y:S01]  /*0470*/  IMAD.WIDE R16, R0, 0x4, R16 ;  /* 0x0000000400107825 */ /* 0x002fe200078e0210 */
[----:B---3--:R-:W-:-:S02]  /*0480*/  SEL R10, R10, RZ, P5 ;  /* 0x000000ff0a0a7207 */ /* 0x008fc40002800000 */
[----:B-----5:R-:W-:Y:S02]  /*0490*/  SEL R12, R12, RZ, P1 ;  /* 0x000000ff0c0c7207 */ /* 0x020fe40000800000 */
[----:B------:R-:W-:Y:S02]  /*04a0*/  SEL R13, R13, RZ, P1 ;  /* 0x000000ff0d0d7207 */ /* 0x000fe40000800000 */
[----:B--2---:R-:W-:Y:S02]  /*04b0*/  SEL R9, R18, RZ, P5 ;  /* 0x000000ff12097207 */ /* 0x004fe40002800000 */
[----:B----4-:R-:W-:Y:S02]  /*04c0*/  SEL R6, R19, RZ, P6 ;  /* 0x000000ff13067207 */ /* 0x010fe40003000000 */
[----:B------:R-:W-:Y:S02]  /*04d0*/  SEL R20, R20, RZ, P4 ;  /* 0x000000ff14147207 */ /* 0x000fe40002000000 */
[----:B------:R-:W-:-:S02]  /*04e0*/  SEL R21, R21, RZ, P6 ;  /* 0x000000ff15157207 */ /* 0x000fc40003000000 */
[----:B------:R-:W-:Y:S01]  /*04f0*/  SEL R5, R22, RZ, P4 ;  /* 0x000000ff16057207 */ /* 0x000fe20002000000 */
[----:B------:R-:W-:Y:S01]  /*0500*/  FADD R8, R12, R13 ;  /* 0x0000000d0c087221 */ /* 0x000fe20000000000 */
[----:B------:R-:W-:Y:S01]  /*0510*/  FADD R2, R10, R9 ;  /* 0x000000090a027221 */ /* 0x000fe20000000000 */
[----:B------:R-:W-:Y:S01]  /*0520*/  FSETP.GEU.AND P1, PT, R12, -R13, PT ;  /* 0x8000000d0c00720b */ /* 0x000fe20003f2e000 */
[----:B------:R-:W-:Y:S01]  /*0530*/  FADD R3, R21, R6 ;  /* 0x0000000615037221 */ /* 0x000fe20000000000 */
[C---:B------:R-:W-:Y:S01]  /*0540*/  FSETP.GEU.AND P4, PT, R5.reuse, -R20, PT ;  /* 0x800000140500720b */ /* 0x040fe20003f8e000 */
[----:B------:R-:W-:Y:S01]  /*0550*/  FADD R20, R5, R20 ;  /* 0x0000001405147221 */ /* 0x000fe20000000000 */
[----:B------:R-:W-:Y:S02]  /*0560*/  FSETP.GEU.AND P5, PT, R10, -R9, PT ;  /* 0x800000090a00720b */ /* 0x000fe40003fae000 */
[----:B------:R-:W-:Y:S02]  /*0570*/  FSETP.GEU.AND P6, PT, R21, -R6, PT ;  /* 0x800000061500720b */ /* 0x000fe40003fce000 */
[----:B------:R-:W-:-:S02]  /*0580*/  FSEL R8, R8, RZ, P1 ;  /* 0x000000ff08087208 */ /* 0x000fc40000800000 */
[----:B------:R-:W-:Y:S02]  /*0590*/  FSEL R9, R2, RZ, P5 ;  /* 0x000000ff02097208 */ /* 0x000fe40002800000 */
[----:B------:R-:W-:Y:S02]  /*05a0*/  @P3 FSEL R8, R3, RZ, P6 ;  /* 0x000000ff03083208 */ /* 0x000fe40003000000 */
[----:B------:R-:W-:Y:S01]  /*05b0*/  @P2 FSEL R9, R20, RZ, P4 ;  /* 0x000000ff14092208 */ /* 0x000fe20002000000 */
[----:B------:R-:W-:Y:S06]  /*05c0*/  @P0 EXIT ;  /* 0x000000000000094d */ /* 0x000fec0003800000 */
[----:B------:R-:W-:Y:S01]  /*05d0*/  STG.E.64 desc[UR4][R16.64], R8 ;  /* 0x0000000810007986 */ /* 0x000fe2000c101b04 */
[----:B------:R-:W-:Y:S05]  /*05e0*/  EXIT ;  /* 0x000000000000794d */ /* 0x000fea0003800000 */
.L_x_0:
[----:B------:R-:W-:-:S00]  /*05f0*/  BRA `(.L_x_0) ;  /* 0xfffffffc00fc7947 */ /* 0x000fc0000383ffff */
[----:B------:R-:W-:-:S00]  /*0600*/  NOP ;  /* 0x0000000000007918 */ /* 0x000fc00000000000 */
[----:B------:R-:W-:-:S00]  /*0610*/  NOP ;  /* 0x0000000000007918 */ /* 0x000fc00000000000 */
[----:B------:R-:W-:-:S00]  /*0620*/  NOP ;  /* 0x0000000000007918 */ /* 0x000fc00000000000 */
[----:B------:R-:W-:-:S00]  /*0630*/  NOP ;  /* 0x0000000000007918 */ /* 0x000fc00000000000 */
[----:B------:R-:W-:-:S00]  /*0640*/  NOP ;  /* 0x0000000000007918 */ /* 0x000fc00000000000 */
[----:B------:R-:W-:-:S00]  /*0650*/  NOP ;  /* 0x0000000000007918 */ /* 0x000fc00000000000 */
[----:B------:R-:W-:-:S00]  /*0660*/  NOP ;  /* 0x0000000000007918 */ /* 0x000fc00000000000 */
[----:B------:R-:W-:-:S00]  /*0670*/  NOP ;  /* 0x0000000000007918 */ /* 0x000fc00000000000 */
.L_x_1:


//--------------------- .nv.constant0.triton_poi_fused_cat_28 --------------------------
	.section	.nv.constant0.triton_poi_fused_cat_28,"a",@progbits
	.sectionflags	@""
	.align	4
.nv.constant0.triton_poi_fused_cat_28:
	.zero		572
